//
// Generated by NVIDIA NVVM Compiler
//
// Compiler Build ID: CL-36424714
// Cuda compilation tools, release 13.0, V13.0.88
// Based on NVVM 20.0.0
//

.version 9.0
.target sm_100
.address_size 64

	// .globl	_Z15matrixMulKernelPKfS0_Pfi

.visible .entry _Z15matrixMulKernelPKfS0_Pfi(
	.param .u64 .ptr .align 1 _Z15matrixMulKernelPKfS0_Pfi_param_0,
	.param .u64 .ptr .align 1 _Z15matrixMulKernelPKfS0_Pfi_param_1,
	.param .u64 .ptr .align 1 _Z15matrixMulKernelPKfS0_Pfi_param_2,
	.param .u32 _Z15matrixMulKernelPKfS0_Pfi_param_3
)
{
	.reg .pred 	%p<12>;
	.reg .b32 	%r<92>;
	.reg .b32 	%f<55>;
	.reg .b64 	%rd<69>;

	ld.param.u64 	%rd5, [_Z15matrixMulKernelPKfS0_Pfi_param_0];
	ld.param.u64 	%rd6, [_Z15matrixMulKernelPKfS0_Pfi_param_1];
	ld.param.u64 	%rd4, [_Z15matrixMulKernelPKfS0_Pfi_param_2];
	ld.param.u32 	%r45, [_Z15matrixMulKernelPKfS0_Pfi_param_3];
	cvta.to.global.u64 	%rd1, %rd6;
	cvta.to.global.u64 	%rd2, %rd5;
	mov.u32 	%r46, %ctaid.x;
	mov.u32 	%r47, %ntid.x;
	mov.u32 	%r48, %tid.x;
	mad.lo.s32 	%r1, %r46, %r47, %r48;
	mov.u32 	%r49, %ctaid.y;
	mul.lo.s32 	%r2, %r49, %r47;
	mov.u32 	%r3, %tid.y;
	add.s32 	%r50, %r2, %r3;
	max.u32 	%r51, %r1, %r50;
	setp.ge.u32 	%p1, %r51, %r45;
	setp.lt.s32 	%p2, %r45, 1;
	or.pred  	%p3, %p1, %p2;
	@%p3 bra 	$L__BB0_12;
	cvta.to.global.u64 	%rd7, %rd4;
	mul.lo.s32 	%r5, %r45, %r1;
	add.s32 	%r53, %r5, %r50;
	mul.wide.u32 	%rd8, %r53, 4;
	add.s64 	%rd3, %rd7, %rd8;
	ld.global.f32 	%f52, [%rd3];
	and.b32  	%r6, %r45, 7;
	setp.lt.u32 	%p4, %r45, 8;
	mov.b32 	%r90, 0;
	@%p4 bra 	$L__BB0_4;
	and.b32  	%r90, %r45, 2147483640;
	neg.s32 	%r88, %r90;
	add.s32 	%r54, %r3, %r45;
	add.s32 	%r87, %r54, %r2;
	shl.b32 	%r10, %r45, 3;
	shl.b32 	%r55, %r45, 1;
	add.s32 	%r86, %r50, %r55;
	mad.lo.s32 	%r85, %r45, 3, %r50;
	shl.b32 	%r56, %r45, 2;
	add.s32 	%r84, %r50, %r56;
	mad.lo.s32 	%r83, %r45, 5, %r50;
	mad.lo.s32 	%r82, %r45, 6, %r50;
	mad.lo.s32 	%r81, %r45, 7, %r50;
	add.s32 	%r79, %r5, 3;
	mov.u32 	%r80, %r50;
$L__BB0_3:
	.pragma "nounroll";
	add.s32 	%r57, %r79, -3;
	mul.wide.u32 	%rd9, %r57, 4;
	add.s64 	%rd10, %rd2, %rd9;
	ld.global.f32 	%f9, [%rd10];
	mul.wide.u32 	%rd11, %r80, 4;
	add.s64 	%rd12, %rd1, %rd11;
	ld.global.f32 	%f10, [%rd12];
	fma.rn.f32 	%f11, %f9, %f10, %f52;
	st.global.f32 	[%rd3], %f11;
	add.s32 	%r58, %r79, -2;
	mul.wide.u32 	%rd13, %r58, 4;
	add.s64 	%rd14, %rd2, %rd13;
	ld.global.f32 	%f12, [%rd14];
	mul.wide.u32 	%rd15, %r87, 4;
	add.s64 	%rd16, %rd1, %rd15;
	ld.global.f32 	%f13, [%rd16];
	fma.rn.f32 	%f14, %f12, %f13, %f11;
	st.global.f32 	[%rd3], %f14;
	add.s32 	%r59, %r79, -1;
	mul.wide.u32 	%rd17, %r59, 4;
	add.s64 	%rd18, %rd2, %rd17;
	ld.global.f32 	%f15, [%rd18];
	mul.wide.u32 	%rd19, %r86, 4;
	add.s64 	%rd20, %rd1, %rd19;
	ld.global.f32 	%f16, [%rd20];
	fma.rn.f32 	%f17, %f15, %f16, %f14;
	st.global.f32 	[%rd3], %f17;
	add.s32 	%r60, %r79, 4;
	mul.wide.u32 	%rd21, %r79, 4;
	add.s64 	%rd22, %rd2, %rd21;
	ld.global.f32 	%f18, [%rd22];
	mul.wide.u32 	%rd23, %r85, 4;
	add.s64 	%rd24, %rd1, %rd23;
	ld.global.f32 	%f19, [%rd24];
	fma.rn.f32 	%f20, %f18, %f19, %f17;
	st.global.f32 	[%rd3], %f20;
	add.s32 	%r61, %r79, 1;
	mul.wide.u32 	%rd25, %r61, 4;
	add.s64 	%rd26, %rd2, %rd25;
	ld.global.f32 	%f21, [%rd26];
	mul.wide.u32 	%rd27, %r84, 4;
	add.s64 	%rd28, %rd1, %rd27;
	ld.global.f32 	%f22, [%rd28];
	fma.rn.f32 	%f23, %f21, %f22, %f20;
	st.global.f32 	[%rd3], %f23;
	add.s32 	%r62, %r79, 2;
	mul.wide.u32 	%rd29, %r62, 4;
	add.s64 	%rd30, %rd2, %rd29;
	ld.global.f32 	%f24, [%rd30];
	mul.wide.u32 	%rd31, %r83, 4;
	add.s64 	%rd32, %rd1, %rd31;
	ld.global.f32 	%f25, [%rd32];
	fma.rn.f32 	%f26, %f24, %f25, %f23;
	st.global.f32 	[%rd3], %f26;
	add.s32 	%r63, %r79, 3;
	mul.wide.u32 	%rd33, %r63, 4;
	add.s64 	%rd34, %rd2, %rd33;
	ld.global.f32 	%f27, [%rd34];
	mul.wide.u32 	%rd35, %r82, 4;
	add.s64 	%rd36, %rd1, %rd35;
	ld.global.f32 	%f28, [%rd36];
	fma.rn.f32 	%f29, %f27, %f28, %f26;
	st.global.f32 	[%rd3], %f29;
	mul.wide.u32 	%rd37, %r60, 4;
	add.s64 	%rd38, %rd2, %rd37;
	ld.global.f32 	%f30, [%rd38];
	mul.wide.u32 	%rd39, %r81, 4;
	add.s64 	%rd40, %rd1, %rd39;
	ld.global.f32 	%f31, [%rd40];
	fma.rn.f32 	%f52, %f30, %f31, %f29;
	st.global.f32 	[%rd3], %f52;
	add.s32 	%r88, %r88, 8;
	add.s32 	%r87, %r87, %r10;
	add.s32 	%r86, %r86, %r10;
	add.s32 	%r85, %r85, %r10;
	add.s32 	%r84, %r84, %r10;
	add.s32 	%r83, %r83, %r10;
	add.s32 	%r82, %r82, %r10;
	add.s32 	%r81, %r81, %r10;
	add.s32 	%r80, %r80, %r10;
	add.s32 	%r79, %r79, 8;
	setp.ne.s32 	%p5, %r88, 0;
	@%p5 bra 	$L__BB0_3;
$L__BB0_4:
	setp.eq.s32 	%p6, %r6, 0;
	@%p6 bra 	$L__BB0_12;
	and.b32  	%r39, %r45, 3;
	setp.lt.u32 	%p7, %r6, 4;
	@%p7 bra 	$L__BB0_7;
	add.s32 	%r64, %r90, %r5;
	mul.wide.u32 	%rd41, %r64, 4;
	add.s64 	%rd42, %rd2, %rd41;
	ld.global.f32 	%f32, [%rd42];
	mad.lo.s32 	%r65, %r90, %r45, %r50;
	mul.wide.u32 	%rd43, %r65, 4;
	add.s64 	%rd44, %rd1, %rd43;
	ld.global.f32 	%f33, [%rd44];
	fma.rn.f32 	%f34, %f32, %f33, %f52;
	st.global.f32 	[%rd3], %f34;
	add.s32 	%r66, %r64, 1;
	mul.wide.u32 	%rd45, %r66, 4;
	add.s64 	%rd46, %rd2, %rd45;
	ld.global.f32 	%f35, [%rd46];
	add.s32 	%r67, %r65, %r45;
	mul.wide.u32 	%rd47, %r67, 4;
	add.s64 	%rd48, %rd1, %rd47;
	ld.global.f32 	%f36, [%rd48];
	fma.rn.f32 	%f37, %f35, %f36, %f34;
	st.global.f32 	[%rd3], %f37;
	add.s32 	%r68, %r64, 2;
	mul.wide.u32 	%rd49, %r68, 4;
	add.s64 	%rd50, %rd2, %rd49;
	ld.global.f32 	%f38, [%rd50];
	add.s32 	%r69, %r67, %r45;
	mul.wide.u32 	%rd51, %r69, 4;
	add.s64 	%rd52, %rd1, %rd51;
	ld.global.f32 	%f39, [%rd52];
	fma.rn.f32 	%f40, %f38, %f39, %f37;
	st.global.f32 	[%rd3], %f40;
	add.s32 	%r70, %r64, 3;
	mul.wide.u32 	%rd53, %r70, 4;
	add.s64 	%rd54, %rd2, %rd53;
	ld.global.f32 	%f41, [%rd54];
	add.s32 	%r71, %r69, %r45;
	mul.wide.u32 	%rd55, %r71, 4;
	add.s64 	%rd56, %rd1, %rd55;
	ld.global.f32 	%f42, [%rd56];
	fma.rn.f32 	%f52, %f41, %f42, %f40;
	st.global.f32 	[%rd3], %f52;
	add.s32 	%r90, %r90, 4;
$L__BB0_7:
	setp.eq.s32 	%p8, %r39, 0;
	@%p8 bra 	$L__BB0_12;
	setp.eq.s32 	%p9, %r39, 1;
	@%p9 bra 	$L__BB0_10;
	add.s32 	%r72, %r90, %r5;
	mul.wide.u32 	%rd57, %r72, 4;
	add.s64 	%rd58, %rd2, %rd57;
	ld.global.f32 	%f43, [%rd58];
	mad.lo.s32 	%r73, %r90, %r45, %r50;
	mul.wide.u32 	%rd59, %r73, 4;
	add.s64 	%rd60, %rd1, %rd59;
	ld.global.f32 	%f44, [%rd60];
	fma.rn.f32 	%f45, %f43, %f44, %f52;
	st.global.f32 	[%rd3], %f45;
	add.s32 	%r74, %r72, 1;
	mul.wide.u32 	%rd61, %r74, 4;
	add.s64 	%rd62, %rd2, %rd61;
	ld.global.f32 	%f46, [%rd62];
	add.s32 	%r75, %r73, %r45;
	mul.wide.u32 	%rd63, %r75, 4;
	add.s64 	%rd64, %rd1, %rd63;
	ld.global.f32 	%f47, [%rd64];
	fma.rn.f32 	%f52, %f46, %f47, %f45;
	st.global.f32 	[%rd3], %f52;
	add.s32 	%r90, %r90, 2;
$L__BB0_10:
	and.b32  	%r76, %r45, 1;
	setp.eq.b32 	%p10, %r76, 1;
	not.pred 	%p11, %p10;
	@%p11 bra 	$L__BB0_12;
	add.s32 	%r77, %r90, %r5;
	mul.wide.u32 	%rd65, %r77, 4;
	add.s64 	%rd66, %rd2, %rd65;
	ld.global.f32 	%f48, [%rd66];
	mad.lo.s32 	%r78, %r90, %r45, %r50;
	mul.wide.u32 	%rd67, %r78, 4;
	add.s64 	%rd68, %rd1, %rd67;
	ld.global.f32 	%f49, [%rd68];
	fma.rn.f32 	%f50, %f48, %f49, %f52;
	st.global.f32 	[%rd3], %f50;
$L__BB0_12:
	ret;

}


// ===== COMPILED SASS (sm_100) =====

	.target	sm_100

	.elftype	@"ET_EXEC"


//--------------------- .note.nv.tkinfo           --------------------------
	.section	.note.nv.tkinfo,"",@"SHT_NOTE"
	.sectionflags	@"SHF_NOTE_NV_TKINFO"
	.tkinfo
        /*0018*/ 	.word	0x00000002
        /*0030*/ 	.string	""
        /*0030*/ 	.string	"ptxas"
        /*0030*/ 	.string	"Cuda compilation tools, release 13.0, V13.0.88"
        /*0030*/ 	.string	"Build cuda_13.0.r13.0/compiler.36424714_0"
        /*0030*/ 	.string	"-arch sm_100 -m 64 "



//--------------------- .note.nv.cuinfo           --------------------------
	.section	.note.nv.cuinfo,"",@"SHT_NOTE"
	.sectionflags	@"SHF_NOTE_NV_CUINFO"
        /*0018*/ 	.short	0x0002
        /*001a*/ 	.short	0x0064
        /*001c*/ 	.short	0x0082
	.zero		2


//--------------------- .nv.info                  --------------------------
	.section	.nv.info,"",@"SHT_CUDA_INFO"
	.align	4


	//----- nvinfo : EIATTR_REGCOUNT
	.align		4
        /*0000*/ 	.byte	0x04, 0x2f
        /*0002*/ 	.short	(.L_1 - .L_0)
	.align		4
.L_0:
        /*0004*/ 	.word	index@(_Z15matrixMulKernelPKfS0_Pfi)
        /*0008*/ 	.word	0x00000020


	//----- nvinfo : EIATTR_FRAME_SIZE
	.align		4
.L_1:
        /*000c*/ 	.byte	0x04, 0x11
        /*000e*/ 	.short	(.L_3 - .L_2)
	.align		4
.L_2:
        /*0010*/ 	.word	index@(_Z15matrixMulKernelPKfS0_Pfi)
        /*0014*/ 	.word	0x00000000


	//----- nvinfo : EIATTR_MIN_STACK_SIZE
	.align		4
.L_3:
        /*0018*/ 	.byte	0x04, 0x12
        /*001a*/ 	.short	(.L_5 - .L_4)
	.align		4
.L_4:
        /*001c*/ 	.word	index@(_Z15matrixMulKernelPKfS0_Pfi)
        /*0020*/ 	.word	0x00000000
.L_5:


//--------------------- .nv.compat                --------------------------
	.section	.nv.compat,"",@"SHT_CUDA_COMPAT_INFO"
	.align	4
        /*0000*/ 	.byte	0x02, 0x09, 0x00, 0x00, 0x02, 0x02, 0x01, 0x00, 0x02, 0x05, 0x05, 0x00, 0x03, 0x07, 0x01, 0x01
        /*0010*/ 	.byte	0x02, 0x03, 0x00, 0x00, 0x02, 0x06, 0x01, 0x00, 0x04, 0x0b, 0x08, 0x00, 0x09, 0x00, 0x00, 0x00
        /*0020*/ 	.byte	0x00, 0x00, 0x00, 0x00


//--------------------- .nv.info._Z15matrixMulKernelPKfS0_Pfi --------------------------
	.section	.nv.info._Z15matrixMulKernelPKfS0_Pfi,"",@"SHT_CUDA_INFO"
	.sectionflags	@""
	.align	4


	//----- nvinfo : EIATTR_CUDA_API_VERSION
	.align		4
        /*0000*/ 	.byte	0x04, 0x37
        /*0002*/ 	.short	(.L_7 - .L_6)
.L_6:
        /*0004*/ 	.word	0x00000082


	//----- nvinfo : EIATTR_KPARAM_INFO
	.align		4
.L_7:
        /*0008*/ 	.byte	0x04, 0x17
        /*000a*/ 	.short	(.L_9 - .L_8)
.L_8:
        /*000c*/ 	.word	0x00000000
        /*0010*/ 	.short	0x0003
        /*0012*/ 	.short	0x0018
        /*0014*/ 	.byte	0x00, 0xf0, 0x11, 0x00


	//----- nvinfo : EIATTR_KPARAM_INFO
	.align		4
.L_9:
        /*0018*/ 	.byte	0x04, 0x17
        /*001a*/ 	.short	(.L_11 - .L_10)
.L_10:
        /*001c*/ 	.word	0x00000000
        /*0020*/ 	.short	0x0002
        /*0022*/ 	.short	0x0010
        /*0024*/ 	.byte	0x00, 0xf5, 0x21, 0x00


	//----- nvinfo : EIATTR_KPARAM_INFO
	.align		4
.L_11:
        /*0028*/ 	.byte	0x04, 0x17
        /*002a*/ 	.short	(.L_13 - .L_12)
.L_12:
        /*002c*/ 	.word	0x00000000
        /*0030*/ 	.short	0x0001
        /*0032*/ 	.short	0x0008
        /*0034*/ 	.byte	0x00, 0xf5, 0x21, 0x00


	//----- nvinfo : EIATTR_KPARAM_INFO
	.align		4
.L_13:
        /*0038*/ 	.byte	0x04, 0x17
        /*003a*/ 	.short	(.L_15 - .L_14)
.L_14:
        /*003c*/ 	.word	0x00000000
        /*0040*/ 	.short	0x0000
        /*0042*/ 	.short	0x0000
        /*0044*/ 	.byte	0x00, 0xf5, 0x21, 0x00


	//----- nvinfo : EIATTR_SPARSE_MMA_MASK
	.align		4
.L_15:
        /*0048*/ 	.byte	0x03, 0x50
        /*004a*/ 	.short	0x0000


	//----- nvinfo : EIATTR_MAXREG_COUNT
	.align		4
        /*004c*/ 	.byte	0x03, 0x1b
        /*004e*/ 	.short	0x00ff


	//----- nvinfo : EIATTR_MERCURY_ISA_VERSION
	.align		4
        /*0050*/ 	.byte	0x03, 0x5f
        /*0052*/ 	.short	0x0101


	//----- nvinfo : EIATTR_VRC_CTA_INIT_COUNT
	.align		4
        /*0054*/ 	.byte	0x02, 0x4a
	.zero		1
	.zero		1


	//----- nvinfo : EIATTR_EXIT_INSTR_OFFSETS
	.align		4
        /*0058*/ 	.byte	0x04, 0x1c
        /*005a*/ 	.short	(.L_17 - .L_16)


	//   ....[0]....
.L_16:
        /*005c*/ 	.word	0x000000d0


	//   ....[1]....
        /*0060*/ 	.word	0x00000680


	//   ....[2]....
        /*0064*/ 	.word	0x00000900


	//   ....[3]....
        /*0068*/ 	.word	0x00000a80


	//   ....[4]....
        /*006c*/ 	.word	0x00000b30


	//----- nvinfo : EIATTR_CBANK_PARAM_SIZE
	.align		4
.L_17:
        /*0070*/ 	.byte	0x03, 0x19
        /*0072*/ 	.short	0x001c


	//----- nvinfo : EIATTR_PARAM_CBANK
	.align		4
        /*0074*/ 	.byte	0x04, 0x0a
        /*0076*/ 	.short	(.L_19 - .L_18)
	.align		4
.L_18:
        /*0078*/ 	.word	index@(.nv.constant0._Z15matrixMulKernelPKfS0_Pfi)
        /*007c*/ 	.short	0x0380
        /*007e*/ 	.short	0x001c


	//----- nvinfo : EIATTR_SW_WAR
	.align		4
.L_19:
        /*0080*/ 	.byte	0x04, 0x36
        /*0082*/ 	.short	(.L_21 - .L_20)
.L_20:
        /*0084*/ 	.word	0x00000008
.L_21:


//--------------------- .nv.callgraph             --------------------------
	.section	.nv.callgraph,"",@"SHT_CUDA_CALLGRAPH"
	.align	4
	.sectionentsize	8
	.align		4
        /*0000*/ 	.word	0x00000000
	.align		4
        /*0004*/ 	.word	0xffffffff
	.align		4
        /*0008*/ 	.word	0x00000000
	.align		4
        /*000c*/ 	.word	0xfffffffe
	.align		4
        /*0010*/ 	.word	0x00000000
	.align		4
        /*0014*/ 	.word	0xfffffffd
	.align		4
        /*0018*/ 	.word	0x00000000
	.align		4
        /*001c*/ 	.word	0xfffffffc


//--------------------- .text._Z15matrixMulKernelPKfS0_Pfi --------------------------
	.section	.text._Z15matrixMulKernelPKfS0_Pfi,"ax",@progbits
	.align	128
        .global         _Z15matrixMulKernelPKfS0_Pfi
        .type           _Z15matrixMulKernelPKfS0_Pfi,@function
        .size           _Z15matrixMulKernelPKfS0_Pfi,(.L_x_5 - _Z15matrixMulKernelPKfS0_Pfi)
        .other          _Z15matrixMulKernelPKfS0_Pfi,@"STO_CUDA_ENTRY STV_DEFAULT"
_Z15matrixMulKernelPKfS0_Pfi:
.text._Z15matrixMulKernelPKfS0_Pfi:
[----:B------:R-:W-:Y:S01]  /*0000*/  LDC R1, c[0x0][0x37c] ;  /* 0x0000df00ff017b82 */ /* 0x000fe20000000800 */
[----:B------:R-:W0:Y:S07]  /*0010*/  S2R R2, SR_TID.X ;  /* 0x0000000000027919 */ /* 0x000e2e0000002100 */
[----:B------:R-:W1:Y:S01]  /*0020*/  S2UR UR5, SR_CTAID.Y ;  /* 0x00000000000579c3 */ /* 0x000e620000002600 */
[----:B------:R-:W2:Y:S07]  /*0030*/  S2R R26, SR_TID.Y ;  /* 0x00000000001a7919 */ /* 0x000eae0000002200 */
[----:B------:R-:W1:Y:S08]  /*0040*/  LDC R3, c[0x0][0x360] ;  /* 0x0000d800ff037b82 */ /* 0x000e700000000800 */
[----:B------:R-:W0:Y:S08]  /*0050*/  S2UR UR4, SR_CTAID.X ;  /* 0x00000000000479c3 */ /* 0x000e300000002500 */
[----:B------:R-:W3:Y:S01]  /*0060*/  LDC R0, c[0x0][0x398] ;  /* 0x0000e600ff007b82 */ /* 0x000ee20000000800 */
[----:B-1----:R-:W-:-:S05]  /*0070*/  IMAD R7, R3, UR5, RZ ;  /* 0x0000000503077c24 */ /* 0x002fca000f8e02ff */
[----:B--2---:R-:W-:Y:S01]  /*0080*/  IADD3 R5, PT, PT, R7, R26, RZ ;  /* 0x0000001a07057210 */ /* 0x004fe20007ffe0ff */
[----:B0-----:R-:W-:-:S05]  /*0090*/  IMAD R3, R3, UR4, R2 ;  /* 0x0000000403037c24 */ /* 0x001fca000f8e0202 */
[----:B------:R-:W-:Y:S02]  /*00a0*/  VIMNMX.U32 R9, PT, PT, R3, R5, !PT ;  /* 0x0000000503097248 */ /* 0x000fe40007fe0000 */
[----:B---3--:R-:W-:-:S04]  /*00b0*/  ISETP.GE.AND P0, PT, R0, 0x1, PT ;  /* 0x000000010000780c */ /* 0x008fc80003f06270 */
[----:B------:R-:W-:-:S13]  /*00c0*/  ISETP.GE.U32.OR P0, PT, R9, R0, !P0 ;  /* 0x000000000900720c */ /* 0x000fda0004706470 */
[----:B------:R-:W-:Y:S05]  /*00d0*/  @P0 EXIT ;  /* 0x000000000000094d */ /* 0x000fea0003800000 */
[----:B------:R-:W0:Y:S01]  /*00e0*/  LDC.64 R12, c[0x0][0x390] ;  /* 0x0000e400ff0c7b82 */ /* 0x000e220000000a00 */
[----:B------:R-:W1:Y:S01]  /*00f0*/  LDCU.64 UR4, c[0x0][0x358] ;  /* 0x00006b00ff0477ac */ /* 0x000e620008000a00 */
[C---:B------:R-:W-:Y:S01]  /*0100*/  ISETP.GE.U32.AND P1, PT, R0.reuse, 0x8, PT ;  /* 0x000000080000780c */ /* 0x040fe20003f26070 */
[----:B------:R-:W-:Y:S01]  /*0110*/  IMAD R9, R3, R0, R5 ;  /* 0x0000000003097224 */ /* 0x000fe200078e0205 */
[----:B------:R-:W-:Y:S01]  /*0120*/  LOP3.LUT R2, R0, 0x7, RZ, 0xc0, !PT ;  /* 0x0000000700027812 */ /* 0x000fe200078ec0ff */
[----:B------:R-:W-:-:S03]  /*0130*/  HFMA2 R4, -RZ, RZ, 0, 0 ;  /* 0x00000000ff047431 */ /* 0x000fc600000001ff */
[----:B------:R-:W-:Y:S01]  /*0140*/  ISETP.NE.AND P0, PT, R2, RZ, PT ;  /* 0x000000ff0200720c */ /* 0x000fe20003f05270 */
[----:B0-----:R-:W-:-:S05]  /*0150*/  IMAD.WIDE.U32 R12, R9, 0x4, R12 ;  /* 0x00000004090c7825 */ /* 0x001fca00078e000c */
[----:B-1----:R0:W5:Y:S01]  /*0160*/  LDG.E R21, desc[UR4][R12.64] ;  /* 0x000000040c157981 */ /* 0x002162000c1e1900 */
[----:B------:R-:W-:Y:S06]  /*0170*/  @!P1 BRA `(.L_x_0) ;  /* 0x0000000400409947 */ /* 0x000fec0003800000 */
[C---:B------:R-:W-:Y:S01]  /*0180*/  LOP3.LUT R4, R0.reuse, 0x7ffffff8, RZ, 0xc0, !PT ;  /* 0x7ffffff800047812 */ /* 0x040fe200078ec0ff */
[C-C-:B------:R-:W-:Y:S01]  /*0190*/  IMAD R9, R0.reuse, 0x3, R5.reuse ;  /* 0x0000000300097824 */ /* 0x140fe200078e0205 */
[-C--:B------:R-:W-:Y:S01]  /*01a0*/  IADD3 R26, PT, PT, R7, R0.reuse, R26 ;  /* 0x00000000071a7210 */ /* 0x080fe20007ffe01a */
[C-C-:B------:R-:W-:Y:S01]  /*01b0*/  IMAD R27, R0.reuse, 0x5, R5.reuse ;  /* 0x00000005001b7824 */ /* 0x140fe200078e0205 */
[CC--:B------:R-:W-:Y:S01]  /*01c0*/  LEA R7, R0.reuse, R5.reuse, 0x1 ;  /* 0x0000000500077211 */ /* 0x0c0fe200078e08ff */
[C-C-:B------:R-:W-:Y:S01]  /*01d0*/  IMAD R29, R0.reuse, 0x6, R5.reuse ;  /* 0x00000006001d7824 */ /* 0x140fe200078e0205 */
[CC--:B------:R-:W-:Y:S01]  /*01e0*/  LEA R11, R0.reuse, R5.reuse, 0x2 ;  /* 0x00000005000b7211 */ /* 0x0c0fe200078e10ff */
[----:B------:R-:W-:Y:S01]  /*01f0*/  IMAD R8, R0, 0x7, R5 ;  /* 0x0000000700087824 */ /* 0x000fe200078e0205 */
[----:B------:R-:W-:Y:S01]  /*0200*/  MOV R10, R5 ;  /* 0x00000005000a7202 */ /* 0x000fe20000000f00 */
[----:B------:R-:W-:Y:S01]  /*0210*/  IMAD R28, R3, R0, 0x3 ;  /* 0x00000003031c7424 */ /* 0x000fe200078e0200 */
[----:B------:R-:W-:-:S07]  /*0220*/  IADD3 R6, PT, PT, -R4, RZ, RZ ;  /* 0x000000ff04067210 */ /* 0x000fce0007ffe1ff */
.L_x_1:
[----:B-1----:R-:W1:Y:S01]  /*0230*/  LDC.64 R16, c[0x0][0x380] ;  /* 0x0000e000ff107b82 */ /* 0x002e620000000a00 */
[----:B------:R-:W-:-:S07]  /*0240*/  IADD3 R25, PT, PT, R28, -0x3, RZ ;  /* 0xfffffffd1c197810 */ /* 0x000fce0007ffe0ff */
[----:B------:R-:W2:Y:S01]  /*0250*/  LDC.64 R14, c[0x0][0x388] ;  /* 0x0000e200ff0e7b82 */ /* 0x000ea20000000a00 */
[----:B-1----:R-:W-:-:S06]  /*0260*/  IMAD.WIDE.U32 R24, R25, 0x4, R16 ;  /* 0x0000000419187825 */ /* 0x002fcc00078e0010 */
[----:B------:R-:W3:Y:S01]  /*0270*/  LDG.E R24, desc[UR4][R24.64] ;  /* 0x0000000418187981 */ /* 0x000ee2000c1e1900 */
[----:B--2---:R-:W-:-:S06]  /*0280*/  IMAD.WIDE.U32 R18, R10, 0x4, R14 ;  /* 0x000000040a127825 */ /* 0x004fcc00078e000e */
[----:B------:R-:W3:Y:S01]  /*0290*/  LDG.E R19, desc[UR4][R18.64] ;  /* 0x0000000412137981 */ /* 0x000ee2000c1e1900 */
[----:B------:R-:W-:Y:S01]  /*02a0*/  IADD3 R23, PT, PT, R28, -0x2, RZ ;  /* 0xfffffffe1c177810 */ /* 0x000fe20007ffe0ff */
[----:B---3-5:R-:W-:-:S04]  /*02b0*/  FFMA R19, R24, R19, R21 ;  /* 0x0000001318137223 */ /* 0x028fc80000000015 */
[----:B------:R-:W-:-:S04]  /*02c0*/  IMAD.WIDE.U32 R20, R23, 0x4, R16 ;  /* 0x0000000417147825 */ /* 0x000fc800078e0010 */
[----:B------:R-:W-:Y:S01]  /*02d0*/  IMAD.WIDE.U32 R22, R26, 0x4, R14 ;  /* 0x000000041a167825 */ /* 0x000fe200078e000e */
[----:B------:R1:W-:Y:S04]  /*02e0*/  STG.E desc[UR4][R12.64], R19 ;  /* 0x000000130c007986 */ /* 0x0003e8000c101904 */
[----:B------:R-:W2:Y:S04]  /*02f0*/  LDG.E R20, desc[UR4][R20.64] ;  /* 0x0000000414147981 */ /* 0x000ea8000c1e1900 */
[----:B------:R-:W2:Y:S01]  /*0300*/  LDG.E R22, desc[UR4][R22.64] ;  /* 0x0000000416167981 */ /* 0x000ea2000c1e1900 */
[----:B------:R-:W-:-:S05]  /*0310*/  IADD3 R25, PT, PT, R28, -0x1, RZ ;  /* 0xffffffff1c197810 */ /* 0x000fca0007ffe0ff */
[----:B------:R-:W-:-:S04]  /*0320*/  IMAD.WIDE.U32 R24, R25, 0x4, R16 ;  /* 0x0000000419187825 */ /* 0x000fc800078e0010 */
[----:B--2---:R-:W-:Y:S01]  /*0330*/  FFMA R23, R20, R22, R19 ;  /* 0x0000001614177223 */ /* 0x004fe20000000013 */
[----:B-1----:R-:W-:-:S04]  /*0340*/  IMAD.WIDE.U32 R18, R7, 0x4, R14 ;  /* 0x0000000407127825 */ /* 0x002fc800078e000e */
[----:B------:R1:W-:Y:S04]  /*0350*/  STG.E desc[UR4][R12.64], R23 ;  /* 0x000000170c007986 */ /* 0x0003e8000c101904 */
[----:B------:R-:W2:Y:S04]  /*0360*/  LDG.E R24, desc[UR4][R24.64] ;  /* 0x0000000418187981 */ /* 0x000ea8000c1e1900 */
[----:B------:R-:W2:Y:S01]  /*0370*/  LDG.E R18, desc[UR4][R18.64] ;  /* 0x0000000412127981 */ /* 0x000ea2000c1e1900 */
[----:B------:R-:W-:-:S04]  /*0380*/  IMAD.WIDE.U32 R20, R9, 0x4, R14 ;  /* 0x0000000409147825 */ /* 0x000fc800078e000e */
[----:B--2---:R-:W-:Y:S01]  /*0390*/  FFMA R25, R24, R18, R23 ;  /* 0x0000001218197223 */ /* 0x004fe20000000017 */
[----:B------:R-:W-:-:S04]  /*03a0*/  IMAD.WIDE.U32 R18, R28, 0x4, R16 ;  /* 0x000000041c127825 */ /* 0x000fc800078e0010 */
[----:B------:R2:W-:Y:S04]  /*03b0*/  STG.E desc[UR4][R12.64], R25 ;  /* 0x000000190c007986 */ /* 0x0005e8000c101904 */
[----:B------:R-:W3:Y:S04]  /*03c0*/  LDG.E R22, desc[UR4][R18.64] ;  /* 0x0000000412167981 */ /* 0x000ee8000c1e1900 */
[----:B------:R-:W3:Y:S01]  /*03d0*/  LDG.E R21, desc[UR4][R20.64] ;  /* 0x0000000414157981 */ /* 0x000ee2000c1e1900 */
[----:B-1----:R-:W-:Y:S01]  /*03e0*/  IADD3 R23, PT, PT, R28, 0x1, RZ ;  /* 0x000000011c177810 */ /* 0x002fe20007ffe0ff */
[----:B---3--:R-:W-:-:S04]  /*03f0*/  FFMA R21, R22, R21, R25 ;  /* 0x0000001516157223 */ /* 0x008fc80000000019 */
[----:B------:R-:W-:-:S04]  /*0400*/  IMAD.WIDE.U32 R22, R23, 0x4, R16 ;  /* 0x0000000417167825 */ /* 0x000fc800078e0010 */
[----:B--2---:R-:W-:Y:S01]  /*0410*/  IMAD.WIDE.U32 R24, R11, 0x4, R14 ;  /* 0x000000040b187825 */ /* 0x004fe200078e000e */
[----:B------:R1:W-:Y:S04]  /*0420*/  STG.E desc[UR4][R12.64], R21 ;  /* 0x000000150c007986 */ /* 0x0003e8000c101904 */
[----:B------:R-:W2:Y:S04]  /*0430*/  LDG.E R22, desc[UR4][R22.64] ;  /* 0x0000000416167981 */ /* 0x000ea8000c1e1900 */
[----:B------:R-:W2:Y:S01]  /*0440*/  LDG.E R24, desc[UR4][R24.64] ;  /* 0x0000000418187981 */ /* 0x000ea2000c1e1900 */
[----:B------:R-:W-:-:S05]  /*0450*/  IADD3 R19, PT, PT, R28, 0x2, RZ ;  /* 0x000000021c137810 */ /* 0x000fca0007ffe0ff */
[----:B------:R-:W-:-:S04]  /*0460*/  IMAD.WIDE.U32 R18, R19, 0x4, R16 ;  /* 0x0000000413127825 */ /* 0x000fc800078e0010 */
[----:B--2---:R-:W-:Y:S01]  /*0470*/  FFMA R23, R22, R24, R21 ;  /* 0x0000001816177223 */ /* 0x004fe20000000015 */
[----:B-1----:R-:W-:-:S04]  /*0480*/  IMAD.WIDE.U32 R20, R27, 0x4, R14 ;  /* 0x000000041b147825 */ /* 0x002fc800078e000e */
[----:B------:R1:W-:Y:S04]  /*0490*/  STG.E desc[UR4][R12.64], R23 ;  /* 0x000000170c007986 */ /* 0x0003e8000c101904 */
[----:B------:R-:W2:Y:S04]  /*04a0*/  LDG.E R18, desc[UR4][R18.64] ;  /* 0x0000000412127981 */ /* 0x000ea8000c1e1900 */
[----:B------:R-:W2:Y:S01]  /*04b0*/  LDG.E R20, desc[UR4][R20.64] ;  /* 0x0000000414147981 */ /* 0x000ea2000c1e1900 */
[----:B------:R-:W-:Y:S01]  /*04c0*/  IADD3 R25, PT, PT, R28, 0x3, RZ ;  /* 0x000000031c197810 */ /* 0x000fe20007ffe0ff */
[----:B--2---:R-:W-:-:S04]  /*04d0*/  FFMA R19, R18, R20, R23 ;  /* 0x0000001412137223 */ /* 0x004fc80000000017 */
[----:B-1----:R-:W-:-:S04]  /*04e0*/  IMAD.WIDE.U32 R22, R25, 0x4, R16 ;  /* 0x0000000419167825 */ /* 0x002fc800078e0010 */
[--C-:B------:R-:W-:Y:S01]  /*04f0*/  IMAD.WIDE.U32 R24, R29, 0x4, R14.reuse ;  /* 0x000000041d187825 */ /* 0x100fe200078e000e */
[----:B------:R1:W-:Y:S04]  /*0500*/  STG.E desc[UR4][R12.64], R19 ;  /* 0x000000130c007986 */ /* 0x0003e8000c101904 */
[----:B------:R-:W2:Y:S04]  /*0510*/  LDG.E R22, desc[UR4][R22.64] ;  /* 0x0000000416167981 */ /* 0x000ea8000c1e1900 */
[----:B------:R-:W2:Y:S01]  /*0520*/  LDG.E R24, desc[UR4][R24.64] ;  /* 0x0000000418187981 */ /* 0x000ea2000c1e1900 */
[----:B------:R-:W-:Y:S01]  /*0530*/  IADD3 R21, PT, PT, R28, 0x4, RZ ;  /* 0x000000041c157810 */ /* 0x000fe20007ffe0ff */
[----:B------:R-:W-:-:S04]  /*0540*/  IMAD.WIDE.U32 R14, R8, 0x4, R14 ;  /* 0x00000004080e7825 */ /* 0x000fc800078e000e */
[----:B------:R-:W-:-:S04]  /*0550*/  IMAD.WIDE.U32 R16, R21, 0x4, R16 ;  /* 0x0000000415107825 */ /* 0x000fc800078e0010 */
[----:B--2---:R-:W-:-:S05]  /*0560*/  FFMA R23, R22, R24, R19 ;  /* 0x0000001816177223 */ /* 0x004fca0000000013 */
[----:B------:R1:W-:Y:S04]  /*0570*/  STG.E desc[UR4][R12.64], R23 ;  /* 0x000000170c007986 */ /* 0x0003e8000c101904 */
[----:B------:R-:W2:Y:S04]  /*0580*/  LDG.E R16, desc[UR4][R16.64] ;  /* 0x0000000410107981 */ /* 0x000ea8000c1e1900 */
[----:B------:R-:W2:Y:S01]  /*0590*/  LDG.E R14, desc[UR4][R14.64] ;  /* 0x000000040e0e7981 */ /* 0x000ea2000c1e1900 */
[----:B------:R-:W-:-:S04]  /*05a0*/  IADD3 R6, PT, PT, R6, 0x8, RZ ;  /* 0x0000000806067810 */ /* 0x000fc80007ffe0ff */
[----:B------:R-:W-:Y:S02]  /*05b0*/  ISETP.NE.AND P1, PT, R6, RZ, PT ;  /* 0x000000ff0600720c */ /* 0x000fe40003f25270 */
[----:B------:R-:W-:Y:S02]  /*05c0*/  IADD3 R28, PT, PT, R28, 0x8, RZ ;  /* 0x000000081c1c7810 */ /* 0x000fe40007ffe0ff */
[C---:B------:R-:W-:Y:S02]  /*05d0*/  LEA R26, R0.reuse, R26, 0x3 ;  /* 0x0000001a001a7211 */ /* 0x040fe400078e18ff */
[C---:B------:R-:W-:Y:S02]  /*05e0*/  LEA R7, R0.reuse, R7, 0x3 ;  /* 0x0000000700077211 */ /* 0x040fe400078e18ff */
[C---:B------:R-:W-:Y:S02]  /*05f0*/  LEA R9, R0.reuse, R9, 0x3 ;  /* 0x0000000900097211 */ /* 0x040fe400078e18ff */
[----:B------:R-:W-:-:S02]  /*0600*/  LEA R11, R0, R11, 0x3 ;  /* 0x0000000b000b7211 */ /* 0x000fc400078e18ff */
[C---:B------:R-:W-:Y:S02]  /*0610*/  LEA R27, R0.reuse, R27, 0x3 ;  /* 0x0000001b001b7211 */ /* 0x040fe400078e18ff */
[C---:B------:R-:W-:Y:S02]  /*0620*/  LEA R29, R0.reuse, R29, 0x3 ;  /* 0x0000001d001d7211 */ /* 0x040fe400078e18ff */
[C---:B------:R-:W-:Y:S02]  /*0630*/  LEA R8, R0.reuse, R8, 0x3 ;  /* 0x0000000800087211 */ /* 0x040fe400078e18ff */
[----:B------:R-:W-:Y:S01]  /*0640*/  LEA R10, R0, R10, 0x3 ;  /* 0x0000000a000a7211 */ /* 0x000fe200078e18ff */
[----:B--2---:R-:W-:-:S05]  /*0650*/  FFMA R21, R16, R14, R23 ;  /* 0x0000000e10157223 */ /* 0x004fca0000000017 */
[----:B------:R1:W-:Y:S01]  /*0660*/  STG.E desc[UR4][R12.64], R21 ;  /* 0x000000150c007986 */ /* 0x0003e2000c101904 */
[----:B------:R-:W-:Y:S05]  /*0670*/  @P1 BRA `(.L_x_1) ;  /* 0xfffffff800ec1947 */ /* 0x000fea000383ffff */
.L_x_0:
[----:B------:R-:W-:Y:S05]  /*0680*/  @!P0 EXIT ;  /* 0x000000000000894d */ /* 0x000fea0003800000 */
[----:B------:R-:W-:Y:S02]  /*0690*/  ISETP.GE.U32.AND P0, PT, R2, 0x4, PT ;  /* 0x000000040200780c */ /* 0x000fe40003f06070 */
[----:B------:R-:W-:-:S04]  /*06a0*/  LOP3.LUT R10, R0, 0x3, RZ, 0xc0, !PT ;  /* 0x00000003000a7812 */ /* 0x000fc800078ec0ff */
[----:B------:R-:W-:-:S07]  /*06b0*/  ISETP.NE.AND P1, PT, R10, RZ, PT ;  /* 0x000000ff0a00720c */ /* 0x000fce0003f25270 */
[----:B------:R-:W-:Y:S06]  /*06c0*/  @!P0 BRA `(.L_x_2) ;  /* 0x00000000008c8947 */ /* 0x000fec0003800000 */
[----:B------:R-:W2:Y:S01]  /*06d0*/  LDC.64 R8, c[0x0][0x380] ;  /* 0x0000e000ff087b82 */ /* 0x000ea20000000a00 */
[-C--:B------:R-:W-:Y:S02]  /*06e0*/  IMAD R11, R3, R0.reuse, R4 ;  /* 0x00000000030b7224 */ /* 0x080fe400078e0204 */
[----:B-1----:R-:W-:-:S05]  /*06f0*/  IMAD R19, R4, R0, R5 ;  /* 0x0000000004137224 */ /* 0x002fca00078e0205 */
[----:B------:R-:W1:Y:S01]  /*0700*/  LDC.64 R6, c[0x0][0x388] ;  /* 0x0000e200ff067b82 */ /* 0x000e620000000a00 */
[----:B--2---:R-:W-:-:S06]  /*0710*/  IMAD.WIDE.U32 R14, R11, 0x4, R8 ;  /* 0x000000040b0e7825 */ /* 0x004fcc00078e0008 */
[----:B------:R-:W2:Y:S01]  /*0720*/  LDG.E R14, desc[UR4][R14.64] ;  /* 0x000000040e0e7981 */ /* 0x000ea2000c1e1900 */
[----:B-1----:R-:W-:-:S06]  /*0730*/  IMAD.WIDE.U32 R16, R19, 0x4, R6 ;  /* 0x0000000413107825 */ /* 0x002fcc00078e0006 */
[----:B------:R-:W2:Y:S01]  /*0740*/  LDG.E R16, desc[UR4][R16.64] ;  /* 0x0000000410107981 */ /* 0x000ea2000c1e1900 */
[----:B------:R-:W-:Y:S02]  /*0750*/  IADD3 R25, PT, PT, R11, 0x1, RZ ;  /* 0x000000010b197810 */ /* 0x000fe40007ffe0ff */
[----:B------:R-:W-:-:S03]  /*0760*/  IADD3 R27, PT, PT, R19, R0, RZ ;  /* 0x00000000131b7210 */ /* 0x000fc60007ffe0ff */
[----:B------:R-:W-:-:S04]  /*0770*/  IMAD.WIDE.U32 R18, R25, 0x4, R8 ;  /* 0x0000000419127825 */ /* 0x000fc800078e0008 */
[----:B--2--5:R-:W-:Y:S01]  /*0780*/  FFMA R23, R14, R16, R21 ;  /* 0x000000100e177223 */ /* 0x024fe20000000015 */
[----:B------:R-:W-:-:S04]  /*0790*/  IMAD.WIDE.U32 R20, R27, 0x4, R6 ;  /* 0x000000041b147825 */ /* 0x000fc800078e0006 */
[----:B------:R1:W-:Y:S04]  /*07a0*/  STG.E desc[UR4][R12.64], R23 ;  /* 0x000000170c007986 */ /* 0x0003e8000c101904 */
[----:B------:R-:W2:Y:S04]  /*07b0*/  LDG.E R18, desc[UR4][R18.64] ;  /* 0x0000000412127981 */ /* 0x000ea8000c1e1900 */
[----:B------:R-:W2:Y:S01]  /*07c0*/  LDG.E R20, desc[UR4][R20.64] ;  /* 0x0000000414147981 */ /* 0x000ea2000c1e1900 */
[----:B------:R-:W-:Y:S02]  /*07d0*/  IADD3 R29, PT, PT, R11, 0x2, RZ ;  /* 0x000000020b1d7810 */ /* 0x000fe40007ffe0ff */
[----:B------:R-:W-:-:S03]  /*07e0*/  IADD3 R27, PT, PT, R27, R0, RZ ;  /* 0x000000001b1b7210 */ /* 0x000fc60007ffe0ff */
[----:B------:R-:W-:-:S04]  /*07f0*/  IMAD.WIDE.U32 R14, R29, 0x4, R8 ;  /* 0x000000041d0e7825 */ /* 0x000fc800078e0008 */
[----:B------:R-:W-:-:S04]  /*0800*/  IMAD.WIDE.U32 R16, R27, 0x4, R6 ;  /* 0x000000041b107825 */ /* 0x000fc800078e0006 */
[----:B--2---:R-:W-:-:S05]  /*0810*/  FFMA R25, R18, R20, R23 ;  /* 0x0000001412197223 */ /* 0x004fca0000000017 */
[----:B------:R2:W-:Y:S04]  /*0820*/  STG.E desc[UR4][R12.64], R25 ;  /* 0x000000190c007986 */ /* 0x0005e8000c101904 */
[----:B------:R-:W3:Y:S04]  /*0830*/  LDG.E R14, desc[UR4][R14.64] ;  /* 0x000000040e0e7981 */ /* 0x000ee8000c1e1900 */
[----:B------:R-:W3:Y:S01]  /*0840*/  LDG.E R16, desc[UR4][R16.64] ;  /* 0x0000000410107981 */ /* 0x000ee2000c1e1900 */
[----:B-1----:R-:W-:Y:S02]  /*0850*/  IADD3 R23, PT, PT, R11, 0x3, RZ ;  /* 0x000000030b177810 */ /* 0x002fe40007ffe0ff */
[----:B------:R-:W-:-:S03]  /*0860*/  IADD3 R27, PT, PT, R27, R0, RZ ;  /* 0x000000001b1b7210 */ /* 0x000fc60007ffe0ff */
[----:B------:R-:W-:-:S04]  /*0870*/  IMAD.WIDE.U32 R8, R23, 0x4, R8 ;  /* 0x0000000417087825 */ /* 0x000fc800078e0008 */
[----:B------:R-:W-:-:S04]  /*0880*/  IMAD.WIDE.U32 R6, R27, 0x4, R6 ;  /* 0x000000041b067825 */ /* 0x000fc800078e0006 */
[----:B---3--:R-:W-:-:S05]  /*0890*/  FFMA R11, R14, R16, R25 ;  /* 0x000000100e0b7223 */ /* 0x008fca0000000019 */
[----:B------:R2:W-:Y:S04]  /*08a0*/  STG.E desc[UR4][R12.64], R11 ;  /* 0x0000000b0c007986 */ /* 0x0005e8000c101904 */
[----:B------:R-:W3:Y:S04]  /*08b0*/  LDG.E R8, desc[UR4][R8.64] ;  /* 0x0000000408087981 */ /* 0x000ee8000c1e1900 */
[----:B------:R-:W3:Y:S01]  /*08c0*/  LDG.E R6, desc[UR4][R6.64] ;  /* 0x0000000406067981 */ /* 0x000ee2000c1e1900 */
[----:B------:R-:W-:Y:S01]  /*08d0*/  IADD3 R4, PT, PT, R4, 0x4, RZ ;  /* 0x0000000404047810 */ /* 0x000fe20007ffe0ff */
[----:B---3--:R-:W-:-:S05]  /*08e0*/  FFMA R21, R8, R6, R11 ;  /* 0x0000000608157223 */ /* 0x008fca000000000b */
[----:B------:R2:W-:Y:S02]  /*08f0*/  STG.E desc[UR4][R12.64], R21 ;  /* 0x000000150c007986 */ /* 0x0005e4000c101904 */
.L_x_2:
[----:B------:R-:W-:Y:S05]  /*0900*/  @!P1 EXIT ;  /* 0x000000000000994d */ /* 0x000fea0003800000 */
[----:B------:R-:W-:Y:S02]  /*0910*/  ISETP.NE.AND P0, PT, R10, 0x1, PT ;  /* 0x000000010a00780c */ /* 0x000fe40003f05270 */
[----:B------:R-:W-:-:S04]  /*0920*/  LOP3.LUT R2, R0, 0x1, RZ, 0xc0, !PT ;  /* 0x0000000100027812 */ /* 0x000fc800078ec0ff */
[----:B------:R-:W-:-:S07]  /*0930*/  ISETP.NE.U32.AND P1, PT, R2, 0x1, PT ;  /* 0x000000010200780c */ /* 0x000fce0003f25070 */
        /* <DEDUP_REMOVED lines=12> */
[----:B------:R-:W-:-:S04]  /*0a00*/  IMAD.WIDE.U32 R6, R19, 0x4, R6 ;  /* 0x0000000413067825 */ /* 0x000fc800078e0006 */
[----:B--2--5:R-:W-:-:S05]  /*0a10*/  FFMA R17, R10, R14, R21 ;  /* 0x0000000e0a117223 */ /* 0x024fca0000000015 */
[----:B------:R3:W-:Y:S04]  /*0a20*/  STG.E desc[UR4][R12.64], R17 ;  /* 0x000000110c007986 */ /* 0x0007e8000c101904 */
[----:B------:R-:W2:Y:S04]  /*0a30*/  LDG.E R8, desc[UR4][R8.64] ;  /* 0x0000000408087981 */ /* 0x000ea8000c1e1900 */
[----:B------:R-:W2:Y:S01]  /*0a40*/  LDG.E R6, desc[UR4][R6.64] ;  /* 0x0000000406067981 */ /* 0x000ea2000c1e1900 */
[----:B------:R-:W-:Y:S01]  /*0a50*/  IADD3 R4, PT, PT, R4, 0x2, RZ ;  /* 0x0000000204047810 */ /* 0x000fe20007ffe0ff */
[----:B--2---:R-:W-:-:S05]  /*0a60*/  FFMA R21, R8, R6, R17 ;  /* 0x0000000608157223 */ /* 0x004fca0000000011 */
[----:B------:R3:W-:Y:S02]  /*0a70*/  STG.E desc[UR4][R12.64], R21 ;  /* 0x000000150c007986 */ /* 0x0007e4000c101904 */
.L_x_3:
[----:B------:R-:W-:Y:S05]  /*0a80*/  @P1 EXIT ;  /* 0x000000000000194d */ /* 0x000fea0003800000 */
[----:B------:R-:W4:Y:S01]  /*0a90*/  LDC.64 R6, c[0x0][0x380] ;  /* 0x0000e000ff067b82 */ /* 0x000f220000000a00 */
[-C--:B------:R-:W-:Y:S02]  /*0aa0*/  IMAD R3, R3, R0.reuse, R4 ;  /* 0x0000000003037224 */ /* 0x080fe400078e0204 */
[----:B------:R-:W-:-:S05]  /*0ab0*/  IMAD R5, R4, R0, R5 ;  /* 0x0000000004057224 */ /* 0x000fca00078e0205 */
[----:B------:R-:W0:Y:S01]  /*0ac0*/  LDC.64 R8, c[0x0][0x388] ;  /* 0x0000e200ff087b82 */ /* 0x000e220000000a00 */
[----:B----4-:R-:W-:-:S06]  /*0ad0*/  IMAD.WIDE.U32 R2, R3, 0x4, R6 ;  /* 0x0000000403027825 */ /* 0x010fcc00078e0006 */
[----:B------:R-:W1:Y:S01]  /*0ae0*/  LDG.E R2, desc[UR4][R2.64] ;  /* 0x0000000402027981 */ /* 0x000e62000c1e1900 */
[----:B0-----:R-:W-:-:S06]  /*0af0*/  IMAD.WIDE.U32 R4, R5, 0x4, R8 ;  /* 0x0000000405047825 */ /* 0x001fcc00078e0008 */
[----:B------:R-:W1:Y:S02]  /*0b00*/  LDG.E R4, desc[UR4][R4.64] ;  /* 0x0000000404047981 */ /* 0x000e64000c1e1900 */
[----:B-123-5:R-:W-:-:S05]  /*0b10*/  FFMA R21, R2, R4, R21 ;  /* 0x0000000402157223 */ /* 0x02efca0000000015 */
[----:B------:R-:W-:Y:S01]  /*0b20*/  STG.E desc[UR4][R12.64], R21 ;  /* 0x000000150c007986 */ /* 0x000fe2000c101904 */
[----:B------:R-:W-:Y:S05]  /*0b30*/  EXIT ;  /* 0x000000000000794d */ /* 0x000fea0003800000 */
.L_x_4:
[----:B------:R-:W-:-:S00]  /*0b40*/  BRA `(.L_x_4) ;  /* 0xfffffffc00fc7947 */ /* 0x000fc0000383ffff */
[----:B------:R-:W-:-:S00]  /*0b50*/  NOP ;  /* 0x0000000000007918 */ /* 0x000fc00000000000 */
        /* <DEDUP_REMOVED lines=10> */
.L_x_5:


//--------------------- .nv.shared.reserved.0     --------------------------
	.section	.nv.shared.reserved.0,"aw",@nobits
	.weak		__nv_reservedSMEM_offset_0_alias
	.size		__nv_reservedSMEM_offset_0_alias, 0, 64
	.other		__nv_reservedSMEM_offset_0_alias,@"STO_CUDA_RESERVED_SHARED STV_DEFAULT"
__nv_reservedSMEM_offset_0_alias:
	.zero		0
	.zero		64


//--------------------- .nv.constant0._Z15matrixMulKernelPKfS0_Pfi --------------------------
	.section	.nv.constant0._Z15matrixMulKernelPKfS0_Pfi,"a",@progbits
	.sectionflags	@""
	.align	4
.nv.constant0._Z15matrixMulKernelPKfS0_Pfi:
	.zero		924


//--------------------- SYMBOLS --------------------------

	.type		.nv.reservedSmem.offset0,@object
	.size		.nv.reservedSmem.offset0,0x4
